//
// Generated by NVIDIA NVVM Compiler
//
// Compiler Build ID: CL-36424714
// Cuda compilation tools, release 13.0, V13.0.88
// Based on NVVM 20.0.0
//

.version 9.0
.target sm_100
.address_size 64

	// .globl	_Z19convolution2DKernelPfS_S_iiii

.visible .entry _Z19convolution2DKernelPfS_S_iiii(
	.param .u64 .ptr .align 1 _Z19convolution2DKernelPfS_S_iiii_param_0,
	.param .u64 .ptr .align 1 _Z19convolution2DKernelPfS_S_iiii_param_1,
	.param .u64 .ptr .align 1 _Z19convolution2DKernelPfS_S_iiii_param_2,
	.param .u32 _Z19convolution2DKernelPfS_S_iiii_param_3,
	.param .u32 _Z19convolution2DKernelPfS_S_iiii_param_4,
	.param .u32 _Z19convolution2DKernelPfS_S_iiii_param_5,
	.param .u32 _Z19convolution2DKernelPfS_S_iiii_param_6
)
{
	.reg .pred 	%p<96>;
	.reg .b32 	%r<68>;
	.reg .b32 	%f<101>;
	.reg .b64 	%rd<58>;

	ld.param.u64 	%rd8, [_Z19convolution2DKernelPfS_S_iiii_param_0];
	ld.param.u64 	%rd9, [_Z19convolution2DKernelPfS_S_iiii_param_1];
	ld.param.u64 	%rd7, [_Z19convolution2DKernelPfS_S_iiii_param_2];
	ld.param.u32 	%r24, [_Z19convolution2DKernelPfS_S_iiii_param_3];
	ld.param.u32 	%r25, [_Z19convolution2DKernelPfS_S_iiii_param_4];
	ld.param.u32 	%r26, [_Z19convolution2DKernelPfS_S_iiii_param_5];
	ld.param.u32 	%r27, [_Z19convolution2DKernelPfS_S_iiii_param_6];
	cvta.to.global.u64 	%rd1, %rd9;
	cvta.to.global.u64 	%rd2, %rd8;
	mov.u32 	%r28, %ctaid.x;
	mov.u32 	%r29, %ntid.x;
	mov.u32 	%r30, %tid.x;
	mad.lo.s32 	%r1, %r28, %r29, %r30;
	mov.u32 	%r31, %ctaid.y;
	mov.u32 	%r32, %ntid.y;
	mov.u32 	%r33, %tid.y;
	mad.lo.s32 	%r2, %r31, %r32, %r33;
	setp.ge.s32 	%p2, %r2, %r24;
	setp.ge.s32 	%p3, %r1, %r25;
	or.pred  	%p4, %p2, %p3;
	mov.f32 	%f79, 0f00000000;
	@%p4 bra 	$L__BB0_46;
	setp.lt.s32 	%p5, %r26, 1;
	@%p5 bra 	$L__BB0_45;
	shr.u32 	%r34, %r27, 31;
	add.s32 	%r35, %r27, %r34;
	shr.s32 	%r36, %r35, 1;
	setp.lt.s32 	%p6, %r27, 1;
	sub.s32 	%r3, %r1, %r36;
	@%p6 bra 	$L__BB0_45;
	and.b32  	%r4, %r27, 7;
	and.b32  	%r5, %r27, 3;
	and.b32  	%r6, %r27, 2147483640;
	and.b32  	%r7, %r27, 1;
	shr.u32 	%r38, %r26, 1;
	sub.s32 	%r8, %r2, %r38;
	mov.f32 	%f79, 0f00000000;
	mov.b32 	%r63, 0;
	cvt.s64.s32 	%rd41, %r3;
$L__BB0_4:
	setp.lt.u32 	%p7, %r27, 8;
	add.s32 	%r40, %r8, %r63;
	setp.gt.s32 	%p8, %r40, -1;
	setp.lt.s32 	%p9, %r40, %r24;
	and.pred  	%p1, %p8, %p9;
	mul.lo.s32 	%r10, %r40, %r25;
	mul.lo.s32 	%r11, %r63, %r27;
	mov.b32 	%r66, 0;
	@%p7 bra 	$L__BB0_23;
	mov.b32 	%r64, 0;
	cvt.s64.s32 	%rd16, %r10;
	cvt.u64.u32 	%rd20, %r11;
$L__BB0_6:
	.pragma "nounroll";
	add.s32 	%r13, %r3, %r64;
	setp.gt.s32 	%p10, %r13, -1;
	setp.lt.s32 	%p11, %r13, %r25;
	and.pred  	%p12, %p10, %p11;
	and.pred  	%p14, %p1, %p12;
	not.pred 	%p15, %p14;
	@%p15 bra 	$L__BB0_8;
	add.s32 	%r42, %r13, %r10;
	mul.wide.s32 	%rd10, %r42, 4;
	add.s64 	%rd11, %rd2, %rd10;
	ld.global.f32 	%f44, [%rd11];
	add.s32 	%r43, %r64, %r11;
	mul.wide.u32 	%rd12, %r43, 4;
	add.s64 	%rd13, %rd1, %rd12;
	ld.global.f32 	%f45, [%rd13];
	fma.rn.f32 	%f79, %f44, %f45, %f79;
$L__BB0_8:
	add.s32 	%r44, %r13, 1;
	setp.gt.s32 	%p16, %r44, -1;
	setp.lt.s32 	%p17, %r44, %r25;
	and.pred  	%p18, %p16, %p17;
	and.pred  	%p19, %p1, %p18;
	cvt.s64.s32 	%rd14, %r64;
	add.s64 	%rd17, %rd41, %rd14;
	add.s64 	%rd18, %rd17, %rd16;
	shl.b64 	%rd19, %rd18, 2;
	add.s64 	%rd3, %rd2, %rd19;
	add.s64 	%rd21, %rd14, %rd20;
	shl.b64 	%rd22, %rd21, 2;
	add.s64 	%rd4, %rd1, %rd22;
	not.pred 	%p20, %p19;
	@%p20 bra 	$L__BB0_10;
	ld.global.f32 	%f46, [%rd3+4];
	ld.global.f32 	%f47, [%rd4+4];
	fma.rn.f32 	%f79, %f46, %f47, %f79;
$L__BB0_10:
	add.s32 	%r45, %r13, 2;
	setp.gt.s32 	%p21, %r45, -1;
	setp.lt.s32 	%p22, %r45, %r25;
	and.pred  	%p23, %p21, %p22;
	and.pred  	%p24, %p1, %p23;
	not.pred 	%p25, %p24;
	@%p25 bra 	$L__BB0_12;
	ld.global.f32 	%f48, [%rd3+8];
	ld.global.f32 	%f49, [%rd4+8];
	fma.rn.f32 	%f79, %f48, %f49, %f79;
$L__BB0_12:
	add.s32 	%r46, %r13, 3;
	setp.gt.s32 	%p26, %r46, -1;
	setp.lt.s32 	%p27, %r46, %r25;
	and.pred  	%p28, %p26, %p27;
	and.pred  	%p29, %p1, %p28;
	not.pred 	%p30, %p29;
	@%p30 bra 	$L__BB0_14;
	ld.global.f32 	%f50, [%rd3+12];
	ld.global.f32 	%f51, [%rd4+12];
	fma.rn.f32 	%f79, %f50, %f51, %f79;
$L__BB0_14:
	add.s32 	%r47, %r13, 4;
	setp.gt.s32 	%p31, %r47, -1;
	setp.lt.s32 	%p32, %r47, %r25;
	and.pred  	%p33, %p31, %p32;
	and.pred  	%p34, %p1, %p33;
	not.pred 	%p35, %p34;
	@%p35 bra 	$L__BB0_16;
	ld.global.f32 	%f52, [%rd3+16];
	ld.global.f32 	%f53, [%rd4+16];
	fma.rn.f32 	%f79, %f52, %f53, %f79;
$L__BB0_16:
	add.s32 	%r48, %r13, 5;
	setp.gt.s32 	%p36, %r48, -1;
	setp.lt.s32 	%p37, %r48, %r25;
	and.pred  	%p38, %p36, %p37;
	and.pred  	%p39, %p1, %p38;
	not.pred 	%p40, %p39;
	@%p40 bra 	$L__BB0_18;
	ld.global.f32 	%f54, [%rd3+20];
	ld.global.f32 	%f55, [%rd4+20];
	fma.rn.f32 	%f79, %f54, %f55, %f79;
$L__BB0_18:
	add.s32 	%r49, %r13, 6;
	setp.gt.s32 	%p41, %r49, -1;
	setp.lt.s32 	%p42, %r49, %r25;
	and.pred  	%p43, %p41, %p42;
	and.pred  	%p44, %p1, %p43;
	not.pred 	%p45, %p44;
	@%p45 bra 	$L__BB0_20;
	ld.global.f32 	%f56, [%rd3+24];
	ld.global.f32 	%f57, [%rd4+24];
	fma.rn.f32 	%f79, %f56, %f57, %f79;
$L__BB0_20:
	add.s32 	%r50, %r13, 7;
	setp.gt.s32 	%p46, %r50, -1;
	setp.lt.s32 	%p47, %r50, %r25;
	and.pred  	%p48, %p46, %p47;
	and.pred  	%p49, %p1, %p48;
	not.pred 	%p50, %p49;
	@%p50 bra 	$L__BB0_22;
	ld.global.f32 	%f58, [%rd3+28];
	ld.global.f32 	%f59, [%rd4+28];
	fma.rn.f32 	%f79, %f58, %f59, %f79;
$L__BB0_22:
	add.s32 	%r64, %r64, 8;
	setp.ne.s32 	%p51, %r64, %r6;
	mov.u32 	%r66, %r6;
	@%p51 bra 	$L__BB0_6;
$L__BB0_23:
	setp.eq.s32 	%p52, %r4, 0;
	@%p52 bra 	$L__BB0_44;
	add.s32 	%r51, %r4, -1;
	setp.lt.u32 	%p53, %r51, 3;
	@%p53 bra 	$L__BB0_34;
	add.s32 	%r16, %r3, %r66;
	setp.gt.s32 	%p54, %r16, -1;
	setp.lt.s32 	%p55, %r16, %r25;
	and.pred  	%p56, %p54, %p55;
	and.pred  	%p58, %p1, %p56;
	not.pred 	%p59, %p58;
	@%p59 bra 	$L__BB0_27;
	add.s32 	%r52, %r16, %r10;
	mul.wide.s32 	%rd23, %r52, 4;
	add.s64 	%rd24, %rd2, %rd23;
	ld.global.f32 	%f61, [%rd24];
	add.s32 	%r53, %r66, %r11;
	mul.wide.u32 	%rd25, %r53, 4;
	add.s64 	%rd26, %rd1, %rd25;
	ld.global.f32 	%f62, [%rd26];
	fma.rn.f32 	%f79, %f61, %f62, %f79;
$L__BB0_27:
	add.s32 	%r54, %r16, 1;
	setp.gt.s32 	%p60, %r54, -1;
	setp.lt.s32 	%p61, %r54, %r25;
	and.pred  	%p62, %p60, %p61;
	and.pred  	%p63, %p1, %p62;
	cvt.u64.u32 	%rd27, %r66;
	cvt.s64.s32 	%rd29, %r10;
	add.s64 	%rd30, %rd41, %rd27;
	add.s64 	%rd31, %rd30, %rd29;
	shl.b64 	%rd32, %rd31, 2;
	add.s64 	%rd5, %rd2, %rd32;
	cvt.u64.u32 	%rd33, %r11;
	add.s64 	%rd34, %rd27, %rd33;
	shl.b64 	%rd35, %rd34, 2;
	add.s64 	%rd6, %rd1, %rd35;
	not.pred 	%p64, %p63;
	@%p64 bra 	$L__BB0_29;
	ld.global.f32 	%f63, [%rd5+4];
	ld.global.f32 	%f64, [%rd6+4];
	fma.rn.f32 	%f79, %f63, %f64, %f79;
$L__BB0_29:
	add.s32 	%r55, %r16, 2;
	setp.gt.s32 	%p65, %r55, -1;
	setp.lt.s32 	%p66, %r55, %r25;
	and.pred  	%p67, %p65, %p66;
	and.pred  	%p68, %p1, %p67;
	not.pred 	%p69, %p68;
	@%p69 bra 	$L__BB0_31;
	ld.global.f32 	%f65, [%rd5+8];
	ld.global.f32 	%f66, [%rd6+8];
	fma.rn.f32 	%f79, %f65, %f66, %f79;
$L__BB0_31:
	add.s32 	%r56, %r16, 3;
	setp.gt.s32 	%p70, %r56, -1;
	setp.lt.s32 	%p71, %r56, %r25;
	and.pred  	%p72, %p70, %p71;
	and.pred  	%p73, %p1, %p72;
	not.pred 	%p74, %p73;
	@%p74 bra 	$L__BB0_33;
	ld.global.f32 	%f67, [%rd5+12];
	ld.global.f32 	%f68, [%rd6+12];
	fma.rn.f32 	%f79, %f67, %f68, %f79;
$L__BB0_33:
	add.s32 	%r66, %r66, 4;
$L__BB0_34:
	setp.eq.s32 	%p75, %r5, 0;
	@%p75 bra 	$L__BB0_44;
	setp.eq.s32 	%p76, %r5, 1;
	@%p76 bra 	$L__BB0_41;
	add.s32 	%r19, %r3, %r66;
	setp.gt.s32 	%p77, %r19, -1;
	setp.lt.s32 	%p78, %r19, %r25;
	and.pred  	%p79, %p77, %p78;
	and.pred  	%p81, %p1, %p79;
	not.pred 	%p82, %p81;
	@%p82 bra 	$L__BB0_38;
	add.s32 	%r57, %r19, %r10;
	mul.wide.s32 	%rd36, %r57, 4;
	add.s64 	%rd37, %rd2, %rd36;
	ld.global.f32 	%f70, [%rd37];
	add.s32 	%r58, %r66, %r11;
	mul.wide.u32 	%rd38, %r58, 4;
	add.s64 	%rd39, %rd1, %rd38;
	ld.global.f32 	%f71, [%rd39];
	fma.rn.f32 	%f79, %f70, %f71, %f79;
$L__BB0_38:
	add.s32 	%r59, %r19, 1;
	setp.gt.s32 	%p83, %r59, -1;
	setp.lt.s32 	%p84, %r59, %r25;
	and.pred  	%p85, %p83, %p84;
	and.pred  	%p86, %p1, %p85;
	not.pred 	%p87, %p86;
	@%p87 bra 	$L__BB0_40;
	cvt.s64.s32 	%rd40, %r10;
	cvt.s64.s32 	%rd42, %r66;
	add.s64 	%rd43, %rd41, %rd42;
	add.s64 	%rd44, %rd43, %rd40;
	shl.b64 	%rd45, %rd44, 2;
	add.s64 	%rd46, %rd2, %rd45;
	ld.global.f32 	%f72, [%rd46+4];
	cvt.u64.u32 	%rd47, %r11;
	add.s64 	%rd48, %rd42, %rd47;
	shl.b64 	%rd49, %rd48, 2;
	add.s64 	%rd50, %rd1, %rd49;
	ld.global.f32 	%f73, [%rd50+4];
	fma.rn.f32 	%f79, %f72, %f73, %f79;
$L__BB0_40:
	add.s32 	%r66, %r66, 2;
$L__BB0_41:
	setp.eq.s32 	%p88, %r7, 0;
	@%p88 bra 	$L__BB0_44;
	add.s32 	%r22, %r3, %r66;
	setp.gt.s32 	%p89, %r22, -1;
	setp.lt.s32 	%p90, %r22, %r25;
	and.pred  	%p91, %p89, %p90;
	and.pred  	%p93, %p1, %p91;
	not.pred 	%p94, %p93;
	@%p94 bra 	$L__BB0_44;
	add.s32 	%r60, %r22, %r10;
	mul.wide.s32 	%rd51, %r60, 4;
	add.s64 	%rd52, %rd2, %rd51;
	ld.global.f32 	%f74, [%rd52];
	add.s32 	%r61, %r66, %r11;
	mul.wide.u32 	%rd53, %r61, 4;
	add.s64 	%rd54, %rd1, %rd53;
	ld.global.f32 	%f75, [%rd54];
	fma.rn.f32 	%f79, %f74, %f75, %f79;
$L__BB0_44:
	add.s32 	%r63, %r63, 1;
	setp.ne.s32 	%p95, %r63, %r26;
	@%p95 bra 	$L__BB0_4;
$L__BB0_45:
	mad.lo.s32 	%r62, %r25, %r2, %r1;
	cvta.to.global.u64 	%rd55, %rd7;
	mul.wide.s32 	%rd56, %r62, 4;
	add.s64 	%rd57, %rd55, %rd56;
	st.global.f32 	[%rd57], %f79;
$L__BB0_46:
	ret;

}


// ===== COMPILED SASS (sm_100) =====

	.target	sm_100

	.elftype	@"ET_EXEC"


//--------------------- .note.nv.tkinfo           --------------------------
	.section	.note.nv.tkinfo,"",@"SHT_NOTE"
	.sectionflags	@"SHF_NOTE_NV_TKINFO"
	.tkinfo
        /*0018*/ 	.word	0x00000002
        /*0030*/ 	.string	""
        /*0030*/ 	.string	"ptxas"
        /*0030*/ 	.string	"Cuda compilation tools, release 13.0, V13.0.88"
        /*0030*/ 	.string	"Build cuda_13.0.r13.0/compiler.36424714_0"
        /*0030*/ 	.string	"-arch sm_100 -m 64 "



//--------------------- .note.nv.cuinfo           --------------------------
	.section	.note.nv.cuinfo,"",@"SHT_NOTE"
	.sectionflags	@"SHF_NOTE_NV_CUINFO"
        /*0018*/ 	.short	0x0002
        /*001a*/ 	.short	0x0064
        /*001c*/ 	.short	0x0082
	.zero		2


//--------------------- .nv.info                  --------------------------
	.section	.nv.info,"",@"SHT_CUDA_INFO"
	.align	4


	//----- nvinfo : EIATTR_REGCOUNT
	.align		4
        /*0000*/ 	.byte	0x04, 0x2f
        /*0002*/ 	.short	(.L_1 - .L_0)
	.align		4
.L_0:
        /*0004*/ 	.word	index@(_Z19convolution2DKernelPfS_S_iiii)
        /*0008*/ 	.word	0x0000001e


	//----- nvinfo : EIATTR_FRAME_SIZE
	.align		4
.L_1:
        /*000c*/ 	.byte	0x04, 0x11
        /*000e*/ 	.short	(.L_3 - .L_2)
	.align		4
.L_2:
        /*0010*/ 	.word	index@(_Z19convolution2DKernelPfS_S_iiii)
        /*0014*/ 	.word	0x00000000


	//----- nvinfo : EIATTR_MIN_STACK_SIZE
	.align		4
.L_3:
        /*0018*/ 	.byte	0x04, 0x12
        /*001a*/ 	.short	(.L_5 - .L_4)
	.align		4
.L_4:
        /*001c*/ 	.word	index@(_Z19convolution2DKernelPfS_S_iiii)
        /*0020*/ 	.word	0x00000000
.L_5:


//--------------------- .nv.compat                --------------------------
	.section	.nv.compat,"",@"SHT_CUDA_COMPAT_INFO"
	.align	4
        /*0000*/ 	.byte	0x02, 0x09, 0x00, 0x00, 0x02, 0x02, 0x01, 0x00, 0x02, 0x05, 0x05, 0x00, 0x03, 0x07, 0x01, 0x01
        /*0010*/ 	.byte	0x02, 0x03, 0x00, 0x00, 0x02, 0x06, 0x01, 0x00, 0x04, 0x0b, 0x08, 0x00, 0x09, 0x00, 0x00, 0x00
        /*0020*/ 	.byte	0x00, 0x00, 0x00, 0x00


//--------------------- .nv.info._Z19convolution2DKernelPfS_S_iiii --------------------------
	.section	.nv.info._Z19convolution2DKernelPfS_S_iiii,"",@"SHT_CUDA_INFO"
	.sectionflags	@""
	.align	4


	//----- nvinfo : EIATTR_CUDA_API_VERSION
	.align		4
        /*0000*/ 	.byte	0x04, 0x37
        /*0002*/ 	.short	(.L_7 - .L_6)
.L_6:
        /*0004*/ 	.word	0x00000082


	//----- nvinfo : EIATTR_KPARAM_INFO
	.align		4
.L_7:
        /*0008*/ 	.byte	0x04, 0x17
        /*000a*/ 	.short	(.L_9 - .L_8)
.L_8:
        /*000c*/ 	.word	0x00000000
        /*0010*/ 	.short	0x0006
        /*0012*/ 	.short	0x0024
        /*0014*/ 	.byte	0x00, 0xf0, 0x11, 0x00


	//----- nvinfo : EIATTR_KPARAM_INFO
	.align		4
.L_9:
        /*0018*/ 	.byte	0x04, 0x17
        /*001a*/ 	.short	(.L_11 - .L_10)
.L_10:
        /*001c*/ 	.word	0x00000000
        /*0020*/ 	.short	0x0005
        /*0022*/ 	.short	0x0020
        /*0024*/ 	.byte	0x00, 0xf0, 0x11, 0x00


	//----- nvinfo : EIATTR_KPARAM_INFO
	.align		4
.L_11:
        /*0028*/ 	.byte	0x04, 0x17
        /*002a*/ 	.short	(.L_13 - .L_12)
.L_12:
        /*002c*/ 	.word	0x00000000
        /*0030*/ 	.short	0x0004
        /*0032*/ 	.short	0x001c
        /*0034*/ 	.byte	0x00, 0xf0, 0x11, 0x00


	//----- nvinfo : EIATTR_KPARAM_INFO
	.align		4
.L_13:
        /*0038*/ 	.byte	0x04, 0x17
        /*003a*/ 	.short	(.L_15 - .L_14)
.L_14:
        /*003c*/ 	.word	0x00000000
        /*0040*/ 	.short	0x0003
        /*0042*/ 	.short	0x0018
        /*0044*/ 	.byte	0x00, 0xf0, 0x11, 0x00


	//----- nvinfo : EIATTR_KPARAM_INFO
	.align		4
.L_15:
        /*0048*/ 	.byte	0x04, 0x17
        /*004a*/ 	.short	(.L_17 - .L_16)
.L_16:
        /*004c*/ 	.word	0x00000000
        /*0050*/ 	.short	0x0002
        /*0052*/ 	.short	0x0010
        /*0054*/ 	.byte	0x00, 0xf5, 0x21, 0x00


	//----- nvinfo : EIATTR_KPARAM_INFO
	.align		4
.L_17:
        /*0058*/ 	.byte	0x04, 0x17
        /*005a*/ 	.short	(.L_19 - .L_18)
.L_18:
        /*005c*/ 	.word	0x00000000
        /*0060*/ 	.short	0x0001
        /*0062*/ 	.short	0x0008
        /*0064*/ 	.byte	0x00, 0xf5, 0x21, 0x00


	//----- nvinfo : EIATTR_KPARAM_INFO
	.align		4
.L_19:
        /*0068*/ 	.byte	0x04, 0x17
        /*006a*/ 	.short	(.L_21 - .L_20)
.L_20:
        /*006c*/ 	.word	0x00000000
        /*0070*/ 	.short	0x0000
        /*0072*/ 	.short	0x0000
        /*0074*/ 	.byte	0x00, 0xf5, 0x21, 0x00


	//----- nvinfo : EIATTR_SPARSE_MMA_MASK
	.align		4
.L_21:
        /*0078*/ 	.byte	0x03, 0x50
        /*007a*/ 	.short	0x0000


	//----- nvinfo : EIATTR_MAXREG_COUNT
	.align		4
        /*007c*/ 	.byte	0x03, 0x1b
        /*007e*/ 	.short	0x00ff


	//----- nvinfo : EIATTR_MERCURY_ISA_VERSION
	.align		4
        /*0080*/ 	.byte	0x03, 0x5f
        /*0082*/ 	.short	0x0101


	//----- nvinfo : EIATTR_VRC_CTA_INIT_COUNT
	.align		4
        /*0084*/ 	.byte	0x02, 0x4a
	.zero		1
	.zero		1


	//----- nvinfo : EIATTR_EXIT_INSTR_OFFSETS
	.align		4
        /*0088*/ 	.byte	0x04, 0x1c
        /*008a*/ 	.short	(.L_23 - .L_22)


	//   ....[0]....
.L_22:
        /*008c*/ 	.word	0x000000d0


	//   ....[1]....
        /*0090*/ 	.word	0x00000ee0


	//----- nvinfo : EIATTR_CRS_STACK_SIZE
	.align		4
.L_23:
        /*0094*/ 	.byte	0x04, 0x1e
        /*0096*/ 	.short	(.L_25 - .L_24)
.L_24:
        /*0098*/ 	.word	0x00000000


	//----- nvinfo : EIATTR_CBANK_PARAM_SIZE
	.align		4
.L_25:
        /*009c*/ 	.byte	0x03, 0x19
        /*009e*/ 	.short	0x0028


	//----- nvinfo : EIATTR_PARAM_CBANK
	.align		4
        /*00a0*/ 	.byte	0x04, 0x0a
        /*00a2*/ 	.short	(.L_27 - .L_26)
	.align		4
.L_26:
        /*00a4*/ 	.word	index@(.nv.constant0._Z19convolution2DKernelPfS_S_iiii)
        /*00a8*/ 	.short	0x0380
        /*00aa*/ 	.short	0x0028


	//----- nvinfo : EIATTR_SW_WAR
	.align		4
.L_27:
        /*00ac*/ 	.byte	0x04, 0x36
        /*00ae*/ 	.short	(.L_29 - .L_28)
.L_28:
        /*00b0*/ 	.word	0x00000008
.L_29:


//--------------------- .nv.callgraph             --------------------------
	.section	.nv.callgraph,"",@"SHT_CUDA_CALLGRAPH"
	.align	4
	.sectionentsize	8
	.align		4
        /*0000*/ 	.word	0x00000000
	.align		4
        /*0004*/ 	.word	0xffffffff
	.align		4
        /*0008*/ 	.word	0x00000000
	.align		4
        /*000c*/ 	.word	0xfffffffe
	.align		4
        /*0010*/ 	.word	0x00000000
	.align		4
        /*0014*/ 	.word	0xfffffffd
	.align		4
        /*0018*/ 	.word	0x00000000
	.align		4
        /*001c*/ 	.word	0xfffffffc


//--------------------- .text._Z19convolution2DKernelPfS_S_iiii --------------------------
	.section	.text._Z19convolution2DKernelPfS_S_iiii,"ax",@progbits
	.align	128
        .global         _Z19convolution2DKernelPfS_S_iiii
        .type           _Z19convolution2DKernelPfS_S_iiii,@function
        .size           _Z19convolution2DKernelPfS_S_iiii,(.L_x_9 - _Z19convolution2DKernelPfS_S_iiii)
        .other          _Z19convolution2DKernelPfS_S_iiii,@"STO_CUDA_ENTRY STV_DEFAULT"
_Z19convolution2DKernelPfS_S_iiii:
.text._Z19convolution2DKernelPfS_S_iiii:
[----:B------:R-:W-:Y:S01]  /*0000*/  LDC R1, c[0x0][0x37c] ;  /* 0x0000df00ff017b82 */ /* 0x000fe20000000800 */
[----:B------:R-:W0:Y:S07]  /*0010*/  S2R R3, SR_TID.X ;  /* 0x0000000000037919 */ /* 0x000e2e0000002100 */
[----:B------:R-:W0:Y:S01]  /*0020*/  S2UR UR4, SR_CTAID.X ;  /* 0x00000000000479c3 */ /* 0x000e220000002500 */
[----:B------:R-:W1:Y:S01]  /*0030*/  LDCU.64 UR6, c[0x0][0x398] ;  /* 0x00007300ff0677ac */ /* 0x000e620008000a00 */
[----:B------:R-:W2:Y:S06]  /*0040*/  S2R R5, SR_TID.Y ;  /* 0x0000000000057919 */ /* 0x000eac0000002200 */
[----:B------:R-:W0:Y:S08]  /*0050*/  LDC R2, c[0x0][0x360] ;  /* 0x0000d800ff027b82 */ /* 0x000e300000000800 */
[----:B------:R-:W2:Y:S01]  /*0060*/  S2UR UR5, SR_CTAID.Y ;  /* 0x00000000000579c3 */ /* 0x000ea20000002600 */
[----:B-1----:R-:W-:-:S07]  /*0070*/  UMOV UR13, UR7 ;  /* 0x00000007000d7c82 */ /* 0x002fce0008000000 */
[----:B------:R-:W2:Y:S01]  /*0080*/  LDC R0, c[0x0][0x364] ;  /* 0x0000d900ff007b82 */ /* 0x000ea20000000800 */
[----:B0-----:R-:W-:-:S05]  /*0090*/  IMAD R2, R2, UR4, R3 ;  /* 0x0000000402027c24 */ /* 0x001fca000f8e0203 */
[----:B------:R-:W-:Y:S01]  /*00a0*/  ISETP.GE.AND P0, PT, R2, UR13, PT ;  /* 0x0000000d02007c0c */ /* 0x000fe2000bf06270 */
[----:B--2---:R-:W-:-:S05]  /*00b0*/  IMAD R3, R0, UR5, R5 ;  /* 0x0000000500037c24 */ /* 0x004fca000f8e0205 */
[----:B------:R-:W-:-:S13]  /*00c0*/  ISETP.GE.OR P0, PT, R3, UR6, P0 ;  /* 0x0000000603007c0c */ /* 0x000fda0008706670 */
[----:B------:R-:W-:Y:S05]  /*00d0*/  @P0 EXIT ;  /* 0x000000000000094d */ /* 0x000fea0003800000 */
[----:B------:R-:W0:Y:S01]  /*00e0*/  LDCU UR6, c[0x0][0x3a0] ;  /* 0x00007400ff0677ac */ /* 0x000e220008000800 */
[----:B------:R-:W-:Y:S01]  /*00f0*/  IMAD.MOV.U32 R0, RZ, RZ, RZ ;  /* 0x000000ffff007224 */ /* 0x000fe200078e00ff */
[----:B------:R-:W1:Y:S01]  /*0100*/  LDCU.64 UR10, c[0x0][0x358] ;  /* 0x00006b00ff0a77ac */ /* 0x000e620008000a00 */
[----:B0-----:R-:W-:-:S09]  /*0110*/  UISETP.GE.AND UP0, UPT, UR6, 0x1, UPT ;  /* 0x000000010600788c */ /* 0x001fd2000bf06270 */
[----:B-1----:R-:W-:Y:S05]  /*0120*/  BRA.U !UP0, `(.L_x_0) ;  /* 0x0000000d085c7547 */ /* 0x002fea000b800000 */
[----:B------:R-:W0:Y:S02]  /*0130*/  LDCU UR5, c[0x0][0x3a4] ;  /* 0x00007480ff0577ac */ /* 0x000e240008000800 */
[----:B0-----:R-:W-:-:S09]  /*0140*/  UISETP.GE.AND UP0, UPT, UR5, 0x1, UPT ;  /* 0x000000010500788c */ /* 0x001fd2000bf06270 */
[----:B------:R-:W-:Y:S05]  /*0150*/  BRA.U !UP0, `(.L_x_0) ;  /* 0x0000000d08507547 */ /* 0x000fea000b800000 */
[----:B------:R-:W-:Y:S01]  /*0160*/  ULEA.HI UR4, UR5, UR5, URZ, 0x1 ;  /* 0x0000000505047291 */ /* 0x000fe2000f8f08ff */
[----:B------:R-:W-:Y:S01]  /*0170*/  IMAD.MOV.U32 R0, RZ, RZ, RZ ;  /* 0x000000ffff007224 */ /* 0x000fe200078e00ff */
[----:B------:R-:W-:Y:S02]  /*0180*/  USHF.R.U32.HI UR6, URZ, 0x1, UR6 ;  /* 0x00000001ff067899 */ /* 0x000fe40008011606 */
[----:B------:R-:W-:Y:S02]  /*0190*/  USHF.R.S32.HI UR4, URZ, 0x1, UR4 ;  /* 0x00000001ff047899 */ /* 0x000fe40008011404 */
[----:B------:R-:W-:Y:S02]  /*01a0*/  ULOP3.LUT UR7, UR5, 0x7, URZ, 0xc0, !UPT ;  /* 0x0000000705077892 */ /* 0x000fe4000f8ec0ff */
[----:B------:R-:W-:Y:S01]  /*01b0*/  VIADD R6, R3, -UR6 ;  /* 0x8000000603067c36 */ /* 0x000fe20008000000 */
[----:B------:R-:W-:Y:S01]  /*01c0*/  ULOP3.LUT UR8, UR5, 0x3, URZ, 0xc0, !UPT ;  /* 0x0000000305087892 */ /* 0x000fe2000f8ec0ff */
[----:B------:R-:W-:Y:S01]  /*01d0*/  VIADD R4, R2, -UR4 ;  /* 0x8000000402047c36 */ /* 0x000fe20008000000 */
[----:B------:R-:W-:Y:S01]  /*01e0*/  ULOP3.LUT UR5, UR5, 0x7ffffff8, URZ, 0xc0, !UPT ;  /* 0x7ffffff805057892 */ /* 0x000fe2000f8ec0ff */
[----:B------:R-:W-:-:S03]  /*01f0*/  UMOV UR4, URZ ;  /* 0x000000ff00047c82 */ /* 0x000fc60008000000 */
[----:B------:R-:W-:-:S08]  /*0200*/  SHF.R.S32.HI R5, RZ, 0x1f, R4 ;  /* 0x0000001fff057819 */ /* 0x000fd00000011404 */
.L_x_7:
[----:B------:R-:W0:Y:S01]  /*0210*/  LDCU.64 UR14, c[0x0][0x3a0] ;  /* 0x00007400ff0e77ac */ /* 0x000e220008000a00 */
[----:B------:R-:W-:Y:S02]  /*0220*/  VIADD R7, R6, UR4 ;  /* 0x0000000406077c36 */ /* 0x000fe40008000000 */
[----:B------:R-:W-:Y:S01]  /*0230*/  IMAD.MOV.U32 R17, RZ, RZ, RZ ;  /* 0x000000ffff117224 */ /* 0x000fe200078e00ff */
[----:B------:R-:W1:Y:S01]  /*0240*/  LDCU.64 UR12, c[0x0][0x398] ;  /* 0x00007300ff0c77ac */ /* 0x000e620008000a00 */
[----:B0-----:R-:W-:Y:S02]  /*0250*/  UISETP.GE.U32.AND UP1, UPT, UR15, 0x8, UPT ;  /* 0x000000080f00788c */ /* 0x001fe4000bf26070 */
[----:B------:R-:W-:Y:S01]  /*0260*/  UIMAD UR9, UR4, UR15, URZ ;  /* 0x0000000f040972a4 */ /* 0x000fe2000f8e02ff */
[----:B-1----:R-:W-:Y:S01]  /*0270*/  ISETP.GE.AND P0, PT, R7, UR12, PT ;  /* 0x0000000c07007c0c */ /* 0x002fe2000bf06270 */
[----:B------:R-:W-:-:S03]  /*0280*/  UIADD3 UR4, UPT, UPT, UR4, 0x1, URZ ;  /* 0x0000000104047890 */ /* 0x000fc6000fffe0ff */
[C---:B------:R-:W-:Y:S01]  /*0290*/  ISETP.GT.AND P0, PT, R7.reuse, -0x1, !P0 ;  /* 0xffffffff0700780c */ /* 0x040fe20004704270 */
[----:B------:R-:W-:Y:S01]  /*02a0*/  IMAD R7, R7, UR13, RZ ;  /* 0x0000000d07077c24 */ /* 0x000fe2000f8e02ff */
[----:B------:R-:W-:Y:S01]  /*02b0*/  UISETP.NE.AND UP0, UPT, UR4, UR14, UPT ;  /* 0x0000000e0400728c */ /* 0x000fe2000bf05270 */
[----:B------:R-:W-:Y:S10]  /*02c0*/  BRA.U !UP1, `(.L_x_1) ;  /* 0x0000000509447547 */ /* 0x000ff4000b800000 */
[----:B------:R-:W0:Y:S01]  /*02d0*/  LDC.64 R10, c[0x0][0x380] ;  /* 0x0000e000ff0a7b82 */ /* 0x000e220000000a00 */
[----:B------:R-:W-:Y:S01]  /*02e0*/  SHF.R.S32.HI R18, RZ, 0x1f, R7 ;  /* 0x0000001fff127819 */ /* 0x000fe20000011407 */
[----:B------:R-:W-:Y:S01]  /*02f0*/  IMAD.MOV.U32 R19, RZ, RZ, RZ ;  /* 0x000000ffff137224 */ /* 0x000fe200078e00ff */
[----:B------:R-:W1:Y:S05]  /*0300*/  LDCU UR6, c[0x0][0x39c] ;  /* 0x00007380ff0677ac */ /* 0x000e6a0008000800 */
[----:B------:R-:W2:Y:S02]  /*0310*/  LDC.64 R8, c[0x0][0x388] ;  /* 0x0000e200ff087b82 */ /* 0x000ea40000000a00 */
.L_x_2:
[----:B------:R-:W-:Y:S01]  /*0320*/  IMAD.IADD R20, R4, 0x1, R19 ;  /* 0x0000000104147824 */ /* 0x000fe200078e0213 */
[----:B-1----:R-:W-:Y:S01]  /*0330*/  UMOV UR13, UR6 ;  /* 0x00000006000d7c82 */ /* 0x002fe20008000000 */
[----:B------:R-:W1:Y:S02]  /*0340*/  LDC.64 R12, c[0x0][0x380] ;  /* 0x0000e000ff0c7b82 */ /* 0x000e640000000a00 */
[C---:B------:R-:W-:Y:S01]  /*0350*/  VIADD R23, R20.reuse, 0x1 ;  /* 0x0000000114177836 */ /* 0x040fe20000000000 */
[----:B------:R-:W-:-:S04]  /*0360*/  ISETP.GE.AND P2, PT, R20, UR13, PT ;  /* 0x0000000d14007c0c */ /* 0x000fc8000bf46270 */
[----:B------:R-:W-:Y:S01]  /*0370*/  ISETP.GT.AND P2, PT, R20, -0x1, !P2 ;  /* 0xffffffff1400780c */ /* 0x000fe20005744270 */
[----:B------:R-:W3:Y:S03]  /*0380*/  LDC.64 R14, c[0x0][0x388] ;  /* 0x0000e200ff0e7b82 */ /* 0x000ee60000000a00 */
[----:B------:R-:W-:Y:S02]  /*0390*/  PLOP3.LUT P2, PT, P0, P2, PT, 0x80, 0x8 ;  /* 0x000000000008781c */ /* 0x000fe40000745070 */
[----:B------:R-:W-:-:S11]  /*03a0*/  ISETP.GE.AND P6, PT, R23, UR13, PT ;  /* 0x0000000d17007c0c */ /* 0x000fd6000bfc6270 */
[----:B------:R-:W-:Y:S02]  /*03b0*/  @P2 IMAD.IADD R17, R7, 0x1, R20 ;  /* 0x0000000107112824 */ /* 0x000fe400078e0214 */
[----:B------:R-:W-:Y:S02]  /*03c0*/  @P2 VIADD R21, R19, UR9 ;  /* 0x0000000913152c36 */ /* 0x000fe40008000000 */
[----:B-1----:R-:W-:-:S04]  /*03d0*/  @P2 IMAD.WIDE R12, R17, 0x4, R12 ;  /* 0x00000004110c2825 */ /* 0x002fc800078e020c */
[----:B---3--:R-:W-:Y:S02]  /*03e0*/  @P2 IMAD.WIDE.U32 R16, R21, 0x4, R14 ;  /* 0x0000000415102825 */ /* 0x008fe400078e000e */
[----:B------:R2:W3:Y:S01]  /*03f0*/  @P2 LDG.E R21, desc[UR10][R12.64] ;  /* 0x0000000a0c152981 */ /* 0x0004e2000c1e1900 */
[----:B------:R-:W-:Y:S02]  /*0400*/  ISETP.GT.AND P6, PT, R23, -0x1, !P6 ;  /* 0xffffffff1700780c */ /* 0x000fe400077c4270 */
[--C-:B------:R-:W-:Y:S01]  /*0410*/  SHF.R.S32.HI R14, RZ, 0x1f, R19.reuse ;  /* 0x0000001fff0e7819 */ /* 0x100fe20000011413 */
[----:B------:R-:W3:Y:S01]  /*0420*/  @P2 LDG.E R22, desc[UR10][R16.64] ;  /* 0x0000000a10162981 */ /* 0x000ee2000c1e1900 */
[----:B------:R-:W-:Y:S01]  /*0430*/  IADD3 R24, P4, PT, R19, UR9, RZ ;  /* 0x0000000913187c10 */ /* 0x000fe2000ff9e0ff */
[----:B------:R-:W-:Y:S01]  /*0440*/  VIADD R23, R20, 0x2 ;  /* 0x0000000214177836 */ /* 0x000fe20000000000 */
[----:B------:R-:W-:Y:S02]  /*0450*/  IADD3 R15, P1, P3, R7, R4, R19 ;  /* 0x00000004070f7210 */ /* 0x000fe40007b3e013 */
[----:B------:R-:W-:Y:S01]  /*0460*/  PLOP3.LUT P6, PT, P0, P6, PT, 0x80, 0x8 ;  /* 0x000000000008781c */ /* 0x000fe200007cd070 */
[--C-:B------:R-:W-:Y:S01]  /*0470*/  IMAD.X R25, RZ, RZ, R14.reuse, P4 ;  /* 0x000000ffff197224 */ /* 0x100fe200020e060e */
[----:B------:R-:W-:-:S02]  /*0480*/  IADD3.X R26, PT, PT, R18, R5, R14, P1, P3 ;  /* 0x00000005121a7210 */ /* 0x000fc40000fe640e */
[----:B0-----:R-:W-:Y:S02]  /*0490*/  LEA R14, P3, R15, R10, 0x2 ;  /* 0x0000000a0f0e7211 */ /* 0x001fe400078610ff */
[C---:B--2---:R-:W-:Y:S02]  /*04a0*/  LEA R12, P4, R24.reuse, R8, 0x2 ;  /* 0x00000008180c7211 */ /* 0x044fe400078810ff */
[----:B------:R-:W-:Y:S02]  /*04b0*/  ISETP.GE.AND P1, PT, R23, UR13, PT ;  /* 0x0000000d17007c0c */ /* 0x000fe4000bf26270 */
[----:B------:R-:W-:Y:S02]  /*04c0*/  LEA.HI.X R15, R15, R11, R26, 0x2, P3 ;  /* 0x0000000b0f0f7211 */ /* 0x000fe400018f141a */
[----:B------:R-:W-:Y:S02]  /*04d0*/  LEA.HI.X R13, R24, R9, R25, 0x2, P4 ;  /* 0x00000009180d7211 */ /* 0x000fe400020f1419 */
[----:B------:R-:W-:-:S02]  /*04e0*/  ISETP.GT.AND P1, PT, R23, -0x1, !P1 ;  /* 0xffffffff1700780c */ /* 0x000fc40004f24270 */
[----:B------:R-:W2:Y:S02]  /*04f0*/  @P6 LDG.E R23, desc[UR10][R14.64+0x4] ;  /* 0x0000040a0e176981 */ /* 0x000ea4000c1e1900 */
[----:B------:R-:W-:Y:S02]  /*0500*/  PLOP3.LUT P1, PT, P0, P1, PT, 0x80, 0x8 ;  /* 0x000000000008781c */ /* 0x000fe40000723070 */
[----:B------:R-:W2:Y:S11]  /*0510*/  @P6 LDG.E R24, desc[UR10][R12.64+0x4] ;  /* 0x0000040a0c186981 */ /* 0x000eb6000c1e1900 */
[----:B------:R-:W4:Y:S04]  /*0520*/  @P1 LDG.E R17, desc[UR10][R14.64+0x8] ;  /* 0x0000080a0e111981 */ /* 0x000f28000c1e1900 */
[----:B------:R-:W4:Y:S01]  /*0530*/  @P1 LDG.E R16, desc[UR10][R12.64+0x8] ;  /* 0x0000080a0c101981 */ /* 0x000f22000c1e1900 */
[----:B------:R-:W-:-:S02]  /*0540*/  VIADD R25, R20, 0x3 ;  /* 0x0000000314197836 */ /* 0x000fc40000000000 */
[----:B---3--:R-:W-:Y:S01]  /*0550*/  @P2 FFMA R0, R21, R22, R0 ;  /* 0x0000001615002223 */ /* 0x008fe20000000000 */
[C---:B------:R-:W-:Y:S02]  /*0560*/  VIADD R21, R20.reuse, 0x4 ;  /* 0x0000000414157836 */ /* 0x040fe40000000000 */
[----:B------:R-:W-:Y:S01]  /*0570*/  ISETP.GE.AND P2, PT, R25, UR13, PT ;  /* 0x0000000d19007c0c */ /* 0x000fe2000bf46270 */
[C---:B------:R-:W-:Y:S02]  /*0580*/  VIADD R22, R20.reuse, 0x5 ;  /* 0x0000000514167836 */ /* 0x040fe40000000000 */
[----:B------:R-:W-:Y:S02]  /*0590*/  ISETP.GE.AND P4, PT, R21, UR13, PT ;  /* 0x0000000d15007c0c */ /* 0x000fe4000bf86270 */
[----:B------:R-:W-:Y:S02]  /*05a0*/  ISETP.GT.AND P2, PT, R25, -0x1, !P2 ;  /* 0xffffffff1900780c */ /* 0x000fe40005744270 */
[----:B------:R-:W-:Y:S01]  /*05b0*/  ISETP.GT.AND P4, PT, R21, -0x1, !P4 ;  /* 0xffffffff1500780c */ /* 0x000fe20006784270 */
[----:B------:R-:W-:Y:S01]  /*05c0*/  VIADD R21, R20, 0x6 ;  /* 0x0000000614157836 */ /* 0x000fe20000000000 */
[----:B------:R-:W-:-:S02]  /*05d0*/  ISETP.GE.AND P3, PT, R22, UR13, PT ;  /* 0x0000000d16007c0c */ /* 0x000fc4000bf66270 */
[----:B------:R-:W-:Y:S01]  /*05e0*/  PLOP3.LUT P2, PT, P0, P2, PT, 0x80, 0x8 ;  /* 0x000000000008781c */ /* 0x000fe20000745070 */
[----:B------:R-:W-:Y:S01]  /*05f0*/  VIADD R20, R20, 0x7 ;  /* 0x0000000714147836 */ /* 0x000fe20000000000 */
[C---:B------:R-:W-:Y:S02]  /*0600*/  ISETP.GE.AND P5, PT, R21.reuse, UR13, PT ;  /* 0x0000000d15007c0c */ /* 0x040fe4000bfa6270 */
[----:B------:R-:W-:Y:S02]  /*0610*/  ISETP.GT.AND P3, PT, R22, -0x1, !P3 ;  /* 0xffffffff1600780c */ /* 0x000fe40005f64270 */
[----:B------:R-:W-:Y:S02]  /*0620*/  PLOP3.LUT P4, PT, P0, P4, PT, 0x80, 0x8 ;  /* 0x000000000008781c */ /* 0x000fe40000789070 */
[----:B------:R-:W-:Y:S02]  /*0630*/  ISETP.GT.AND P5, PT, R21, -0x1, !P5 ;  /* 0xffffffff1500780c */ /* 0x000fe40006fa4270 */
[----:B------:R-:W-:Y:S01]  /*0640*/  PLOP3.LUT P3, PT, P0, P3, PT, 0x80, 0x8 ;  /* 0x000000000008781c */ /* 0x000fe20000767070 */
[----:B--2---:R-:W-:Y:S01]  /*0650*/  @P6 FFMA R0, R23, R24, R0 ;  /* 0x0000001817006223 */ /* 0x004fe20000000000 */
[----:B------:R-:W-:Y:S01]  /*0660*/  ISETP.GE.AND P6, PT, R20, UR13, PT ;  /* 0x0000000d14007c0c */ /* 0x000fe2000bfc6270 */
[----:B------:R-:W2:Y:S01]  /*0670*/  @P2 LDG.E R21, desc[UR10][R14.64+0xc] ;  /* 0x00000c0a0e152981 */ /* 0x000ea2000c1e1900 */
[----:B------:R-:W-:-:S02]  /*0680*/  PLOP3.LUT P5, PT, P0, P5, PT, 0x80, 0x8 ;  /* 0x000000000008781c */ /* 0x000fc400007ab070 */
[----:B------:R-:W-:Y:S02]  /*0690*/  ISETP.GT.AND P6, PT, R20, -0x1, !P6 ;  /* 0xffffffff1400780c */ /* 0x000fe400077c4270 */
[----:B------:R-:W2:Y:S02]  /*06a0*/  @P2 LDG.E R20, desc[UR10][R12.64+0xc] ;  /* 0x00000c0a0c142981 */ /* 0x000ea4000c1e1900 */
[----:B------:R-:W-:Y:S02]  /*06b0*/  PLOP3.LUT P6, PT, P0, P6, PT, 0x80, 0x8 ;  /* 0x000000000008781c */ /* 0x000fe400007cd070 */
[----:B------:R-:W3:Y:S04]  /*06c0*/  @P4 LDG.E R23, desc[UR10][R14.64+0x10] ;  /* 0x0000100a0e174981 */ /* 0x000ee8000c1e1900 */
[----:B------:R-:W3:Y:S01]  /*06d0*/  @P4 LDG.E R22, desc[UR10][R12.64+0x10] ;  /* 0x0000100a0c164981 */ /* 0x000ee2000c1e1900 */
[----:B----4-:R-:W-:-:S03]  /*06e0*/  @P1 FFMA R0, R17, R16, R0 ;  /* 0x0000001011001223 */ /* 0x010fc60000000000 */
[----:B------:R-:W4:Y:S04]  /*06f0*/  @P3 LDG.E R17, desc[UR10][R14.64+0x14] ;  /* 0x0000140a0e113981 */ /* 0x000f28000c1e1900 */
[----:B------:R-:W4:Y:S04]  /*0700*/  @P3 LDG.E R16, desc[UR10][R12.64+0x14] ;  /* 0x0000140a0c103981 */ /* 0x000f28000c1e1900 */
[----:B------:R-:W5:Y:S04]  /*0710*/  @P5 LDG.E R25, desc[UR10][R14.64+0x18] ;  /* 0x0000180a0e195981 */ /* 0x000f68000c1e1900 */
[----:B------:R-:W5:Y:S04]  /*0720*/  @P5 LDG.E R24, desc[UR10][R12.64+0x18] ;  /* 0x0000180a0c185981 */ /* 0x000f68000c1e1900 */
[----:B------:R-:W5:Y:S04]  /*0730*/  @P6 LDG.E R27, desc[UR10][R14.64+0x1c] ;  /* 0x00001c0a0e1b6981 */ /* 0x000f68000c1e1900 */
[----:B------:R-:W5:Y:S01]  /*0740*/  @P6 LDG.E R26, desc[UR10][R12.64+0x1c] ;  /* 0x00001c0a0c1a6981 */ /* 0x000f62000c1e1900 */
[----:B------:R-:W-:-:S05]  /*0750*/  VIADD R19, R19, 0x8 ;  /* 0x0000000813137836 */ /* 0x000fca0000000000 */
[----:B------:R-:W-:Y:S01]  /*0760*/  ISETP.NE.AND P1, PT, R19, UR5, PT ;  /* 0x0000000513007c0c */ /* 0x000fe2000bf25270 */
[----:B--2---:R-:W-:-:S04]  /*0770*/  @P2 FFMA R0, R21, R20, R0 ;  /* 0x0000001415002223 */ /* 0x004fc80000000000 */
[----:B---3--:R-:W-:-:S04]  /*0780*/  @P4 FFMA R0, R23, R22, R0 ;  /* 0x0000001617004223 */ /* 0x008fc80000000000 */
[----:B----4-:R-:W-:-:S04]  /*0790*/  @P3 FFMA R0, R17, R16, R0 ;  /* 0x0000001011003223 */ /* 0x010fc80000000000 */
[----:B-----5:R-:W-:-:S04]  /*07a0*/  @P5 FFMA R0, R25, R24, R0 ;  /* 0x0000001819005223 */ /* 0x020fc80000000000 */
[----:B------:R-:W-:Y:S01]  /*07b0*/  @P6 FFMA R0, R27, R26, R0 ;  /* 0x0000001a1b006223 */ /* 0x000fe20000000000 */
[----:B------:R-:W-:Y:S06]  /*07c0*/  @P1 BRA `(.L_x_2) ;  /* 0xfffffff800d41947 */ /* 0x000fec000383ffff */
[----:B------:R-:W-:-:S07]  /*07d0*/  IMAD.U32 R17, RZ, RZ, UR5 ;  /* 0x00000005ff117e24 */ /* 0x000fce000f8e00ff */
.L_x_1:
[----:B------:R-:W-:-:S09]  /*07e0*/  UISETP.NE.AND UP1, UPT, UR7, URZ, UPT ;  /* 0x000000ff0700728c */ /* 0x000fd2000bf25270 */
[----:B------:R-:W-:Y:S05]  /*07f0*/  BRA.U !UP1, `(.L_x_3) ;  /* 0x0000000509a47547 */ /* 0x000fea000b800000 */
[----:B------:R-:W-:Y:S02]  /*0800*/  UIADD3 UR6, UPT, UPT, UR7, -0x1, URZ ;  /* 0xffffffff07067890 */ /* 0x000fe4000fffe0ff */
[----:B------:R-:W-:Y:S02]  /*0810*/  UISETP.NE.AND UP2, UPT, UR8, URZ, UPT ;  /* 0x000000ff0800728c */ /* 0x000fe4000bf45270 */
[----:B------:R-:W-:-:S09]  /*0820*/  UISETP.GE.U32.AND UP1, UPT, UR6, 0x3, UPT ;  /* 0x000000030600788c */ /* 0x000fd2000bf26070 */
[----:B------:R-:W-:Y:S05]  /*0830*/  BRA.U !UP1, `(.L_x_4) ;  /* 0x0000000109b87547 */ /* 0x000fea000b800000 */
[----:B------:R-:W-:Y:S01]  /*0840*/  IMAD.IADD R16, R4, 0x1, R17 ;  /* 0x0000000104107824 */ /* 0x000fe200078e0211 */
[----:B------:R-:W0:Y:S01]  /*0850*/  LDC.64 R10, c[0x0][0x380] ;  /* 0x0000e000ff0a7b82 */ /* 0x000e220000000a00 */
[----:B------:R-:W-:Y:S02]  /*0860*/  SHF.R.S32.HI R20, RZ, 0x1f, R7 ;  /* 0x0000001fff147819 */ /* 0x000fe40000011407 */
[C---:B------:R-:W-:Y:S01]  /*0870*/  VIADD R18, R16.reuse, 0x1 ;  /* 0x0000000110127836 */ /* 0x040fe20000000000 */
[C---:B------:R-:W-:Y:S01]  /*0880*/  ISETP.GE.AND P1, PT, R16.reuse, UR13, PT ;  /* 0x0000000d10007c0c */ /* 0x040fe2000bf26270 */
[C---:B------:R-:W-:Y:S02]  /*0890*/  VIADD R21, R16.reuse, 0x2 ;  /* 0x0000000210157836 */ /* 0x040fe40000000000 */
[C---:B------:R-:W-:Y:S01]  /*08a0*/  VIADD R22, R16.reuse, 0x3 ;  /* 0x0000000310167836 */ /* 0x040fe20000000000 */
[----:B------:R-:W1:Y:S01]  /*08b0*/  LDC.64 R8, c[0x0][0x380] ;  /* 0x0000e000ff087b82 */ /* 0x000e620000000a00 */
[----:B------:R-:W-:-:S02]  /*08c0*/  ISETP.GT.AND P1, PT, R16, -0x1, !P1 ;  /* 0xffffffff1000780c */ /* 0x000fc40004f24270 */
[C---:B------:R-:W-:Y:S02]  /*08d0*/  ISETP.GE.AND P4, PT, R18.reuse, UR13, PT ;  /* 0x0000000d12007c0c */ /* 0x040fe4000bf86270 */
[----:B------:R-:W-:Y:S02]  /*08e0*/  PLOP3.LUT P1, PT, P0, P1, PT, 0x80, 0x8 ;  /* 0x000000000008781c */ /* 0x000fe40000723070 */
[----:B------:R-:W-:Y:S01]  /*08f0*/  ISETP.GT.AND P4, PT, R18, -0x1, !P4 ;  /* 0xffffffff1200780c */ /* 0x000fe20006784270 */
[----:B------:R-:W2:Y:S01]  /*0900*/  LDC.64 R14, c[0x0][0x388] ;  /* 0x0000e200ff0e7b82 */ /* 0x000ea20000000a00 */
[----:B------:R-:W-:Y:S02]  /*0910*/  IADD3 R18, P5, P6, R7, R4, R17 ;  /* 0x0000000407127210 */ /* 0x000fe40007ebe011 */
[----:B------:R-:W-:Y:S02]  /*0920*/  ISETP.GE.AND P2, PT, R21, UR13, PT ;  /* 0x0000000d15007c0c */ /* 0x000fe4000bf46270 */
[----:B------:R-:W-:-:S02]  /*0930*/  IADD3.X R20, PT, PT, R20, R5, RZ, P5, P6 ;  /* 0x0000000514147210 */ /* 0x000fc40002fec4ff */
[C---:B------:R-:W-:Y:S01]  /*0940*/  ISETP.GE.AND P3, PT, R22.reuse, UR13, PT ;  /* 0x0000000d16007c0c */ /* 0x040fe2000bf66270 */
[----:B------:R-:W3:Y:S01]  /*0950*/  LDC.64 R12, c[0x0][0x388] ;  /* 0x0000e200ff0c7b82 */ /* 0x000ee20000000a00 */
[----:B------:R-:W-:Y:S01]  /*0960*/  ISETP.GT.AND P2, PT, R21, -0x1, !P2 ;  /* 0xffffffff1500780c */ /* 0x000fe20005744270 */
[----:B------:R-:W-:Y:S01]  /*0970*/  @P1 IMAD.IADD R19, R7, 0x1, R16 ;  /* 0x0000000107131824 */ /* 0x000fe200078e0210 */
[----:B------:R-:W-:Y:S02]  /*0980*/  IADD3 R16, P5, PT, R17, UR9, RZ ;  /* 0x0000000911107c10 */ /* 0x000fe4000ffbe0ff */
[----:B------:R-:W-:Y:S01]  /*0990*/  PLOP3.LUT P4, PT, P0, P4, PT, 0x80, 0x8 ;  /* 0x000000000008781c */ /* 0x000fe20000789070 */
[----:B0-----:R-:W-:Y:S01]  /*09a0*/  @P1 IMAD.WIDE R10, R19, 0x4, R10 ;  /* 0x00000004130a1825 */ /* 0x001fe200078e020a */
[----:B------:R-:W-:Y:S02]  /*09b0*/  ISETP.GT.AND P3, PT, R22, -0x1, !P3 ;  /* 0xffffffff1600780c */ /* 0x000fe40005f64270 */
[C---:B-1----:R-:W-:Y:S01]  /*09c0*/  LEA R8, P6, R18.reuse, R8, 0x2 ;  /* 0x0000000812087211 */ /* 0x042fe200078c10ff */
[----:B------:R-:W-:Y:S01]  /*09d0*/  @P1 VIADD R19, R17, UR9 ;  /* 0x0000000911131c36 */ /* 0x000fe20008000000 */
[----:B------:R-:W-:Y:S01]  /*09e0*/  PLOP3.LUT P2, PT, P0, P2, PT, 0x80, 0x8 ;  /* 0x000000000008781c */ /* 0x000fe20000745070 */
[----:B------:R-:W4:Y:S01]  /*09f0*/  @P1 LDG.E R11, desc[UR10][R10.64] ;  /* 0x0000000a0a0b1981 */ /* 0x000f22000c1e1900 */
[----:B------:R-:W-:Y:S01]  /*0a00*/  LEA.HI.X R9, R18, R9, R20, 0x2, P6 ;  /* 0x0000000912097211 */ /* 0x000fe200030f1414 */
[----:B------:R-:W-:Y:S01]  /*0a10*/  IMAD.X R18, RZ, RZ, RZ, P5 ;  /* 0x000000ffff127224 */ /* 0x000fe200028e06ff */
[----:B------:R-:W-:Y:S01]  /*0a20*/  PLOP3.LUT P3, PT, P0, P3, PT, 0x80, 0x8 ;  /* 0x000000000008781c */ /* 0x000fe20000767070 */
[----:B--2---:R-:W-:-:S02]  /*0a30*/  @P1 IMAD.WIDE.U32 R14, R19, 0x4, R14 ;  /* 0x00000004130e1825 */ /* 0x004fc400078e000e */
[----:B------:R-:W2:Y:S04]  /*0a40*/  @P4 LDG.E R19, desc[UR10][R8.64+0x4] ;  /* 0x0000040a08134981 */ /* 0x000ea8000c1e1900 */
[----:B------:R-:W4:Y:S01]  /*0a50*/  @P1 LDG.E R14, desc[UR10][R14.64] ;  /* 0x0000000a0e0e1981 */ /* 0x000f22000c1e1900 */
[----:B---3--:R-:W-:-:S03]  /*0a60*/  LEA R12, P5, R16, R12, 0x2 ;  /* 0x0000000c100c7211 */ /* 0x008fc600078a10ff */
[----:B------:R-:W3:Y:S01]  /*0a70*/  @P2 LDG.E R21, desc[UR10][R8.64+0x8] ;  /* 0x0000080a08152981 */ /* 0x000ee2000c1e1900 */
[----:B------:R-:W-:-:S03]  /*0a80*/  LEA.HI.X R13, R16, R13, R18, 0x2, P5 ;  /* 0x0000000d100d7211 */ /* 0x000fc600028f1412 */
[----:B------:R-:W5:Y:S04]  /*0a90*/  @P3 LDG.E R23, desc[UR10][R8.64+0xc] ;  /* 0x00000c0a08173981 */ /* 0x000f68000c1e1900 */
[----:B------:R-:W2:Y:S04]  /*0aa0*/  @P4 LDG.E R16, desc[UR10][R12.64+0x4] ;  /* 0x0000040a0c104981 */ /* 0x000ea8000c1e1900 */
[----:B------:R-:W3:Y:S04]  /*0ab0*/  @P2 LDG.E R18, desc[UR10][R12.64+0x8] ;  /* 0x0000080a0c122981 */ /* 0x000ee8000c1e1900 */
[----:B------:R-:W5:Y:S01]  /*0ac0*/  @P3 LDG.E R20, desc[UR10][R12.64+0xc] ;  /* 0x00000c0a0c143981 */ /* 0x000f62000c1e1900 */
[----:B------:R-:W-:-:S02]  /*0ad0*/  VIADD R17, R17, 0x4 ;  /* 0x0000000411117836 */ /* 0x000fc40000000000 */
[----:B----4-:R-:W-:-:S04]  /*0ae0*/  @P1 FFMA R0, R11, R14, R0 ;  /* 0x0000000e0b001223 */ /* 0x010fc80000000000 */
[----:B--2---:R-:W-:-:S04]  /*0af0*/  @P4 FFMA R0, R19, R16, R0 ;  /* 0x0000001013004223 */ /* 0x004fc80000000000 */
[----:B---3--:R-:W-:-:S04]  /*0b00*/  @P2 FFMA R0, R21, R18, R0 ;  /* 0x0000001215002223 */ /* 0x008fc80000000000 */
[----:B-----5:R-:W-:-:S07]  /*0b10*/  @P3 FFMA R0, R23, R20, R0 ;  /* 0x0000001417003223 */ /* 0x020fce0000000000 */
.L_x_4:
[----:B------:R-:W-:Y:S05]  /*0b20*/  BRA.U !UP2, `(.L_x_3) ;  /* 0x000000010ad87547 */ /* 0x000fea000b800000 */
[----:B------:R-:W0:Y:S01]  /*0b30*/  LDCU UR6, c[0x0][0x3a4] ;  /* 0x00007480ff0677ac */ /* 0x000e220008000800 */
[----:B------:R-:W-:Y:S02]  /*0b40*/  UISETP.NE.AND UP1, UPT, UR8, 0x1, UPT ;  /* 0x000000010800788c */ /* 0x000fe4000bf25270 */
[----:B0-----:R-:W-:-:S07]  /*0b50*/  ULOP3.LUT UP2, URZ, UR6, 0x1, URZ, 0xc0, !UPT ;  /* 0x0000000106ff7892 */ /* 0x001fce000f84c0ff */
[----:B------:R-:W-:Y:S05]  /*0b60*/  BRA.U !UP1, `(.L_x_5) ;  /* 0x0000000109847547 */ /* 0x000fea000b800000 */
[----:B------:R-:W-:Y:S01]  /*0b70*/  IMAD.IADD R22, R4, 0x1, R17 ;  /* 0x0000000104167824 */ /* 0x000fe200078e0211 */
[----:B------:R-:W0:Y:S03]  /*0b80*/  LDC.64 R12, c[0x0][0x380] ;  /* 0x0000e000ff0c7b82 */ /* 0x000e260000000a00 */
[C---:B------:R-:W-:Y:S01]  /*0b90*/  VIADD R8, R22.reuse, 0x1 ;  /* 0x0000000116087836 */ /* 0x040fe20000000000 */
[----:B------:R-:W-:-:S04]  /*0ba0*/  ISETP.GE.AND P2, PT, R22, UR13, PT ;  /* 0x0000000d16007c0c */ /* 0x000fc8000bf46270 */
[----:B------:R-:W-:Y:S01]  /*0bb0*/  ISETP.GE.AND P1, PT, R8, UR13, PT ;  /* 0x0000000d08007c0c */ /* 0x000fe2000bf26270 */
[----:B------:R-:W1:Y:S01]  /*0bc0*/  LDC.64 R14, c[0x0][0x388] ;  /* 0x0000e200ff0e7b82 */ /* 0x000e620000000a00 */
[----:B------:R-:W-:Y:S02]  /*0bd0*/  ISETP.GT.AND P2, PT, R22, -0x1, !P2 ;  /* 0xffffffff1600780c */ /* 0x000fe40005744270 */
[----:B------:R-:W-:Y:S02]  /*0be0*/  ISETP.GT.AND P1, PT, R8, -0x1, !P1 ;  /* 0xffffffff0800780c */ /* 0x000fe40004f24270 */
[----:B------:R-:W-:Y:S02]  /*0bf0*/  PLOP3.LUT P2, PT, P0, P2, PT, 0x80, 0x8 ;  /* 0x000000000008781c */ /* 0x000fe40000745070 */
[----:B------:R-:W-:Y:S01]  /*0c00*/  PLOP3.LUT P1, PT, P0, P1, PT, 0x80, 0x8 ;  /* 0x000000000008781c */ /* 0x000fe20000723070 */
[----:B------:R-:W2:Y:S08]  /*0c10*/  LDC.64 R8, c[0x0][0x380] ;  /* 0x0000e000ff087b82 */ /* 0x000eb00000000a00 */
[----:B------:R-:W3:Y:S02]  /*0c20*/  LDC.64 R10, c[0x0][0x388] ;  /* 0x0000e200ff0a7b82 */ /* 0x000ee40000000a00 */
[----:B------:R-:W-:-:S02]  /*0c30*/  @P2 IMAD.IADD R23, R7, 0x1, R22 ;  /* 0x0000000107172824 */ /* 0x000fc400078e0216 */
[----:B------:R-:W-:Y:S01]  /*0c40*/  @P1 SHF.R.S32.HI R19, RZ, 0x1f, R7 ;  /* 0x0000001fff131819 */ /* 0x000fe20000011407 */
[----:B------:R-:W-:Y:S01]  /*0c50*/  @P2 VIADD R21, R17, UR9 ;  /* 0x0000000911152c36 */ /* 0x000fe20008000000 */
[----:B------:R-:W-:Y:S01]  /*0c60*/  @P1 SHF.R.S32.HI R20, RZ, 0x1f, R17 ;  /* 0x0000001fff141819 */ /* 0x000fe20000011411 */
[----:B0-----:R-:W-:Y:S01]  /*0c70*/  @P2 IMAD.WIDE R12, R23, 0x4, R12 ;  /* 0x00000004170c2825 */ /* 0x001fe200078e020c */
[----:B------:R-:W-:Y:S02]  /*0c80*/  @P1 IADD3 R16, P3, P4, R7, R4, R17 ;  /* 0x0000000407101210 */ /* 0x000fe40007c7e011 */
[----:B------:R-:W-:Y:S01]  /*0c90*/  @P1 IADD3 R18, P5, PT, R17, UR9, RZ ;  /* 0x0000000911121c10 */ /* 0x000fe2000ffbe0ff */
[----:B-1----:R-:W-:Y:S01]  /*0ca0*/  @P2 IMAD.WIDE.U32 R14, R21, 0x4, R14 ;  /* 0x00000004150e2825 */ /* 0x002fe200078e000e */
[--C-:B------:R-:W-:Y:S01]  /*0cb0*/  @P1 IADD3.X R19, PT, PT, R19, R5, R20.reuse, P3, P4 ;  /* 0x0000000513131210 */ /* 0x100fe20001fe8414 */
[----:B------:R-:W4:Y:S02]  /*0cc0*/  @P2 LDG.E R13, desc[UR10][R12.64] ;  /* 0x0000000a0c0d2981 */ /* 0x000f24000c1e1900 */
[----:B------:R-:W-:Y:S01]  /*0cd0*/  @P1 IMAD.X R20, RZ, RZ, R20, P5 ;  /* 0x000000ffff141224 */ /* 0x000fe200028e0614 */
[C---:B--2---:R-:W-:Y:S01]  /*0ce0*/  @P1 LEA R8, P3, R16.reuse, R8, 0x2 ;  /* 0x0000000810081211 */ /* 0x044fe200078610ff */
[----:B------:R-:W4:Y:S03]  /*0cf0*/  @P2 LDG.E R15, desc[UR10][R14.64] ;  /* 0x0000000a0e0f2981 */ /* 0x000f26000c1e1900 */
[----:B------:R-:W-:-:S02]  /*0d00*/  @P1 LEA.HI.X R9, R16, R9, R19, 0x2, P3 ;  /* 0x0000000910091211 */ /* 0x000fc400018f1413 */
[----:B---3--:R-:W-:-:S04]  /*0d10*/  @P1 LEA R10, P4, R18, R10, 0x2 ;  /* 0x0000000a120a1211 */ /* 0x008fc800078810ff */
[----:B------:R-:W2:Y:S01]  /*0d20*/  @P1 LDG.E R9, desc[UR10][R8.64+0x4] ;  /* 0x0000040a08091981 */ /* 0x000ea2000c1e1900 */
[----:B------:R-:W-:-:S05]  /*0d30*/  @P1 LEA.HI.X R11, R18, R11, R20, 0x2, P4 ;  /* 0x0000000b120b1211 */ /* 0x000fca00020f1414 */
[----:B------:R-:W2:Y:S01]  /*0d40*/  @P1 LDG.E R10, desc[UR10][R10.64+0x4] ;  /* 0x0000040a0a0a1981 */ /* 0x000ea2000c1e1900 */
[----:B------:R-:W-:Y:S02]  /*0d50*/  VIADD R17, R17, 0x2 ;  /* 0x0000000211117836 */ /* 0x000fe40000000000 */
[----:B----4-:R-:W-:-:S04]  /*0d60*/  @P2 FFMA R0, R15, R13, R0 ;  /* 0x0000000d0f002223 */ /* 0x010fc80000000000 */
[----:B--2---:R-:W-:-:S07]  /*0d70*/  @P1 FFMA R0, R9, R10, R0 ;  /* 0x0000000a09001223 */ /* 0x004fce0000000000 */
.L_x_5:
[----:B------:R-:W-:Y:S05]  /*0d80*/  BRA.U !UP2, `(.L_x_3) ;  /* 0x000000010a407547 */ /* 0x000fea000b800000 */
[----:B------:R-:W-:Y:S01]  /*0d90*/  IMAD.IADD R12, R4, 0x1, R17 ;  /* 0x00000001040c7824 */ /* 0x000fe200078e0211 */
[----:B------:R-:W-:Y:S04]  /*0da0*/  BSSY.RECONVERGENT B0, `(.L_x_3) ;  /* 0x000000e000007945 */ /* 0x000fe80003800200 */
[----:B------:R-:W-:-:S04]  /*0db0*/  ISETP.GE.AND P1, PT, R12, UR13, PT ;  /* 0x0000000d0c007c0c */ /* 0x000fc8000bf26270 */
[----:B------:R-:W-:-:S04]  /*0dc0*/  ISETP.GT.AND P1, PT, R12, -0x1, !P1 ;  /* 0xffffffff0c00780c */ /* 0x000fc80004f24270 */
[----:B------:R-:W-:-:S13]  /*0dd0*/  PLOP3.LUT P1, PT, P0, P1, PT, 0x80, 0x8 ;  /* 0x000000000008781c */ /* 0x000fda0000723070 */
[----:B------:R-:W-:Y:S05]  /*0de0*/  @!P1 BRA `(.L_x_6) ;  /* 0x0000000000249947 */ /* 0x000fea0003800000 */
[----:B------:R-:W0:Y:S01]  /*0df0*/  LDC.64 R8, c[0x0][0x380] ;  /* 0x0000e000ff087b82 */ /* 0x000e220000000a00 */
[----:B------:R-:W-:Y:S02]  /*0e00*/  IMAD.IADD R7, R7, 0x1, R12 ;  /* 0x0000000107077824 */ /* 0x000fe400078e020c */
[----:B------:R-:W-:-:S05]  /*0e10*/  VIADD R17, R17, UR9 ;  /* 0x0000000911117c36 */ /* 0x000fca0008000000 */
[----:B------:R-:W1:Y:S01]  /*0e20*/  LDC.64 R10, c[0x0][0x388] ;  /* 0x0000e200ff0a7b82 */ /* 0x000e620000000a00 */
[----:B0-----:R-:W-:-:S06]  /*0e30*/  IMAD.WIDE R8, R7, 0x4, R8 ;  /* 0x0000000407087825 */ /* 0x001fcc00078e0208 */
[----:B------:R-:W2:Y:S01]  /*0e40*/  LDG.E R9, desc[UR10][R8.64] ;  /* 0x0000000a08097981 */ /* 0x000ea2000c1e1900 */
[----:B-1----:R-:W-:-:S06]  /*0e50*/  IMAD.WIDE.U32 R10, R17, 0x4, R10 ;  /* 0x00000004110a7825 */ /* 0x002fcc00078e000a */
[----:B------:R-:W2:Y:S02]  /*0e60*/  LDG.E R10, desc[UR10][R10.64] ;  /* 0x0000000a0a0a7981 */ /* 0x000ea4000c1e1900 */
[----:B--2---:R-:W-:-:S07]  /*0e70*/  FFMA R0, R9, R10, R0 ;  /* 0x0000000a09007223 */ /* 0x004fce0000000000 */
.L_x_6:
[----:B------:R-:W-:Y:S05]  /*0e80*/  BSYNC.RECONVERGENT B0 ;  /* 0x0000000000007941 */ /* 0x000fea0003800200 */
.L_x_3:
[----:B------:R-:W-:Y:S05]  /*0e90*/  BRA.U UP0, `(.L_x_7) ;  /* 0xfffffff100dc7547 */ /* 0x000fea000b83ffff */
.L_x_0:
[----:B------:R-:W0:Y:S01]  /*0ea0*/  LDC.64 R4, c[0x0][0x390] ;  /* 0x0000e400ff047b82 */ /* 0x000e220000000a00 */
[----:B------:R-:W-:-:S04]  /*0eb0*/  IMAD R3, R3, UR13, R2 ;  /* 0x0000000d03037c24 */ /* 0x000fc8000f8e0202 */
[----:B0-----:R-:W-:-:S05]  /*0ec0*/  IMAD.WIDE R2, R3, 0x4, R4 ;  /* 0x0000000403027825 */ /* 0x001fca00078e0204 */
[----:B------:R-:W-:Y:S01]  /*0ed0*/  STG.E desc[UR10][R2.64], R0 ;  /* 0x0000000002007986 */ /* 0x000fe2000c10190a */
[----:B------:R-:W-:Y:S05]  /*0ee0*/  EXIT ;  /* 0x000000000000794d */ /* 0x000fea0003800000 */
.L_x_8:
[----:B------:R-:W-:-:S00]  /*0ef0*/  BRA `(.L_x_8) ;  /* 0xfffffffc00fc7947 */ /* 0x000fc0000383ffff */
[----:B------:R-:W-:-:S00]  /*0f00*/  NOP ;  /* 0x0000000000007918 */ /* 0x000fc00000000000 */
[----:B------:R-:W-:-:S00]  /*0f10*/  NOP ;  /* 0x0000000000007918 */ /* 0x000fc00000000000 */
[----:B------:R-:W-:-:S00]  /*0f20*/  NOP ;  /* 0x0000000000007918 */ /* 0x000fc00000000000 */
[----:B------:R-:W-:-:S00]  /*0f30*/  NOP ;  /* 0x0000000000007918 */ /* 0x000fc00000000000 */
[----:B------:R-:W-:-:S00]  /*0f40*/  NOP ;  /* 0x0000000000007918 */ /* 0x000fc00000000000 */
[----:B------:R-:W-:-:S00]  /*0f50*/  NOP ;  /* 0x0000000000007918 */ /* 0x000fc00000000000 */
[----:B------:R-:W-:-:S00]  /*0f60*/  NOP ;  /* 0x0000000000007918 */ /* 0x000fc00000000000 */
[----:B------:R-:W-:-:S00]  /*0f70*/  NOP ;  /* 0x0000000000007918 */ /* 0x000fc00000000000 */
.L_x_9:


//--------------------- .nv.shared.reserved.0     --------------------------
	.section	.nv.shared.reserved.0,"aw",@nobits
	.weak		__nv_reservedSMEM_offset_0_alias
	.size		__nv_reservedSMEM_offset_0_alias, 0, 64
	.other		__nv_reservedSMEM_offset_0_alias,@"STO_CUDA_RESERVED_SHARED STV_DEFAULT"
__nv_reservedSMEM_offset_0_alias:
	.zero		0
	.zero		64


//--------------------- .nv.constant0._Z19convolution2DKernelPfS_S_iiii --------------------------
	.section	.nv.constant0._Z19convolution2DKernelPfS_S_iiii,"a",@progbits
	.sectionflags	@""
	.align	4
.nv.constant0._Z19convolution2DKernelPfS_S_iiii:
	.zero		936


//--------------------- SYMBOLS --------------------------

	.type		.nv.reservedSmem.offset0,@object
	.size		.nv.reservedSmem.offset0,0x4
